//
// Generated by NVIDIA NVVM Compiler
//
// Compiler Build ID: CL-36424714
// Cuda compilation tools, release 13.0, V13.0.88
// Based on NVVM 20.0.0
//

.version 9.0
.target sm_100
.address_size 64

	// .globl	_Z16matrixDotProductPaS_S_ii

.visible .entry _Z16matrixDotProductPaS_S_ii(
	.param .u64 .ptr .align 1 _Z16matrixDotProductPaS_S_ii_param_0,
	.param .u64 .ptr .align 1 _Z16matrixDotProductPaS_S_ii_param_1,
	.param .u64 .ptr .align 1 _Z16matrixDotProductPaS_S_ii_param_2,
	.param .u32 _Z16matrixDotProductPaS_S_ii_param_3,
	.param .u32 _Z16matrixDotProductPaS_S_ii_param_4
)
{
	.reg .pred 	%p<2>;
	.reg .b16 	%rs<4>;
	.reg .b32 	%r<8>;
	.reg .b64 	%rd<11>;

	ld.param.u64 	%rd1, [_Z16matrixDotProductPaS_S_ii_param_0];
	ld.param.u64 	%rd2, [_Z16matrixDotProductPaS_S_ii_param_1];
	ld.param.u64 	%rd3, [_Z16matrixDotProductPaS_S_ii_param_2];
	ld.param.u32 	%r2, [_Z16matrixDotProductPaS_S_ii_param_3];
	ld.param.u32 	%r3, [_Z16matrixDotProductPaS_S_ii_param_4];
	mov.u32 	%r4, %tid.x;
	mov.u32 	%r5, %ctaid.x;
	mov.u32 	%r6, %ntid.x;
	mad.lo.s32 	%r1, %r5, %r6, %r4;
	mul.lo.s32 	%r7, %r3, %r2;
	setp.ge.s32 	%p1, %r1, %r7;
	@%p1 bra 	$L__BB0_2;
	cvta.to.global.u64 	%rd4, %rd1;
	cvta.to.global.u64 	%rd5, %rd2;
	cvta.to.global.u64 	%rd6, %rd3;
	cvt.s64.s32 	%rd7, %r1;
	add.s64 	%rd8, %rd4, %rd7;
	ld.global.u8 	%rs1, [%rd8];
	add.s64 	%rd9, %rd5, %rd7;
	ld.global.u8 	%rs2, [%rd9];
	mul.lo.s16 	%rs3, %rs2, %rs1;
	add.s64 	%rd10, %rd6, %rd7;
	st.global.u8 	[%rd10], %rs3;
$L__BB0_2:
	ret;

}


// ===== COMPILED SASS (sm_100) =====

	.target	sm_100

	.elftype	@"ET_EXEC"


//--------------------- .note.nv.tkinfo           --------------------------
	.section	.note.nv.tkinfo,"",@"SHT_NOTE"
	.sectionflags	@"SHF_NOTE_NV_TKINFO"
	.tkinfo
        /*0018*/ 	.word	0x00000002
        /*0030*/ 	.string	""
        /*0030*/ 	.string	"ptxas"
        /*0030*/ 	.string	"Cuda compilation tools, release 13.0, V13.0.88"
        /*0030*/ 	.string	"Build cuda_13.0.r13.0/compiler.36424714_0"
        /*0030*/ 	.string	"-arch sm_100 -m 64 "



//--------------------- .note.nv.cuinfo           --------------------------
	.section	.note.nv.cuinfo,"",@"SHT_NOTE"
	.sectionflags	@"SHF_NOTE_NV_CUINFO"
        /*0018*/ 	.short	0x0002
        /*001a*/ 	.short	0x0064
        /*001c*/ 	.short	0x0082
	.zero		2


//--------------------- .nv.info                  --------------------------
	.section	.nv.info,"",@"SHT_CUDA_INFO"
	.align	4


	//----- nvinfo : EIATTR_REGCOUNT
	.align		4
        /*0000*/ 	.byte	0x04, 0x2f
        /*0002*/ 	.short	(.L_1 - .L_0)
	.align		4
.L_0:
        /*0004*/ 	.word	index@(_Z16matrixDotProductPaS_S_ii)
        /*0008*/ 	.word	0x0000000c


	//----- nvinfo : EIATTR_FRAME_SIZE
	.align		4
.L_1:
        /*000c*/ 	.byte	0x04, 0x11
        /*000e*/ 	.short	(.L_3 - .L_2)
	.align		4
.L_2:
        /*0010*/ 	.word	index@(_Z16matrixDotProductPaS_S_ii)
        /*0014*/ 	.word	0x00000000


	//----- nvinfo : EIATTR_MIN_STACK_SIZE
	.align		4
.L_3:
        /*0018*/ 	.byte	0x04, 0x12
        /*001a*/ 	.short	(.L_5 - .L_4)
	.align		4
.L_4:
        /*001c*/ 	.word	index@(_Z16matrixDotProductPaS_S_ii)
        /*0020*/ 	.word	0x00000000
.L_5:


//--------------------- .nv.compat                --------------------------
	.section	.nv.compat,"",@"SHT_CUDA_COMPAT_INFO"
	.align	4
        /*0000*/ 	.byte	0x02, 0x09, 0x00, 0x00, 0x02, 0x02, 0x01, 0x00, 0x02, 0x05, 0x05, 0x00, 0x03, 0x07, 0x01, 0x01
        /*0010*/ 	.byte	0x02, 0x03, 0x00, 0x00, 0x02, 0x06, 0x01, 0x00, 0x04, 0x0b, 0x08, 0x00, 0x09, 0x00, 0x00, 0x00
        /*0020*/ 	.byte	0x00, 0x00, 0x00, 0x00


//--------------------- .nv.info._Z16matrixDotProductPaS_S_ii --------------------------
	.section	.nv.info._Z16matrixDotProductPaS_S_ii,"",@"SHT_CUDA_INFO"
	.sectionflags	@""
	.align	4


	//----- nvinfo : EIATTR_CUDA_API_VERSION
	.align		4
        /*0000*/ 	.byte	0x04, 0x37
        /*0002*/ 	.short	(.L_7 - .L_6)
.L_6:
        /*0004*/ 	.word	0x00000082


	//----- nvinfo : EIATTR_KPARAM_INFO
	.align		4
.L_7:
        /*0008*/ 	.byte	0x04, 0x17
        /*000a*/ 	.short	(.L_9 - .L_8)
.L_8:
        /*000c*/ 	.word	0x00000000
        /*0010*/ 	.short	0x0004
        /*0012*/ 	.short	0x001c
        /*0014*/ 	.byte	0x00, 0xf0, 0x11, 0x00


	//----- nvinfo : EIATTR_KPARAM_INFO
	.align		4
.L_9:
        /*0018*/ 	.byte	0x04, 0x17
        /*001a*/ 	.short	(.L_11 - .L_10)
.L_10:
        /*001c*/ 	.word	0x00000000
        /*0020*/ 	.short	0x0003
        /*0022*/ 	.short	0x0018
        /*0024*/ 	.byte	0x00, 0xf0, 0x11, 0x00


	//----- nvinfo : EIATTR_KPARAM_INFO
	.align		4
.L_11:
        /*0028*/ 	.byte	0x04, 0x17
        /*002a*/ 	.short	(.L_13 - .L_12)
.L_12:
        /*002c*/ 	.word	0x00000000
        /*0030*/ 	.short	0x0002
        /*0032*/ 	.short	0x0010
        /*0034*/ 	.byte	0x00, 0xf5, 0x21, 0x00


	//----- nvinfo : EIATTR_KPARAM_INFO
	.align		4
.L_13:
        /*0038*/ 	.byte	0x04, 0x17
        /*003a*/ 	.short	(.L_15 - .L_14)
.L_14:
        /*003c*/ 	.word	0x00000000
        /*0040*/ 	.short	0x0001
        /*0042*/ 	.short	0x0008
        /*0044*/ 	.byte	0x00, 0xf5, 0x21, 0x00


	//----- nvinfo : EIATTR_KPARAM_INFO
	.align		4
.L_15:
        /*0048*/ 	.byte	0x04, 0x17
        /*004a*/ 	.short	(.L_17 - .L_16)
.L_16:
        /*004c*/ 	.word	0x00000000
        /*0050*/ 	.short	0x0000
        /*0052*/ 	.short	0x0000
        /*0054*/ 	.byte	0x00, 0xf5, 0x21, 0x00


	//----- nvinfo : EIATTR_SPARSE_MMA_MASK
	.align		4
.L_17:
        /*0058*/ 	.byte	0x03, 0x50
        /*005a*/ 	.short	0x0000


	//----- nvinfo : EIATTR_MAXREG_COUNT
	.align		4
        /*005c*/ 	.byte	0x03, 0x1b
        /*005e*/ 	.short	0x00ff


	//----- nvinfo : EIATTR_MERCURY_ISA_VERSION
	.align		4
        /*0060*/ 	.byte	0x03, 0x5f
        /*0062*/ 	.short	0x0101


	//----- nvinfo : EIATTR_VRC_CTA_INIT_COUNT
	.align		4
        /*0064*/ 	.byte	0x02, 0x4a
	.zero		1
	.zero		1


	//----- nvinfo : EIATTR_EXIT_INSTR_OFFSETS
	.align		4
        /*0068*/ 	.byte	0x04, 0x1c
        /*006a*/ 	.short	(.L_19 - .L_18)


	//   ....[0]....
.L_18:
        /*006c*/ 	.word	0x00000080


	//   ....[1]....
        /*0070*/ 	.word	0x00000170


	//----- nvinfo : EIATTR_CBANK_PARAM_SIZE
	.align		4
.L_19:
        /*0074*/ 	.byte	0x03, 0x19
        /*0076*/ 	.short	0x0020


	//----- nvinfo : EIATTR_PARAM_CBANK
	.align		4
        /*0078*/ 	.byte	0x04, 0x0a
        /*007a*/ 	.short	(.L_21 - .L_20)
	.align		4
.L_20:
        /*007c*/ 	.word	index@(.nv.constant0._Z16matrixDotProductPaS_S_ii)
        /*0080*/ 	.short	0x0380
        /*0082*/ 	.short	0x0020


	//----- nvinfo : EIATTR_SW_WAR
	.align		4
.L_21:
        /*0084*/ 	.byte	0x04, 0x36
        /*0086*/ 	.short	(.L_23 - .L_22)
.L_22:
        /*0088*/ 	.word	0x00000008
.L_23:


//--------------------- .nv.callgraph             --------------------------
	.section	.nv.callgraph,"",@"SHT_CUDA_CALLGRAPH"
	.align	4
	.sectionentsize	8
	.align		4
        /*0000*/ 	.word	0x00000000
	.align		4
        /*0004*/ 	.word	0xffffffff
	.align		4
        /*0008*/ 	.word	0x00000000
	.align		4
        /*000c*/ 	.word	0xfffffffe
	.align		4
        /*0010*/ 	.word	0x00000000
	.align		4
        /*0014*/ 	.word	0xfffffffd
	.align		4
        /*0018*/ 	.word	0x00000000
	.align		4
        /*001c*/ 	.word	0xfffffffc


//--------------------- .text._Z16matrixDotProductPaS_S_ii --------------------------
	.section	.text._Z16matrixDotProductPaS_S_ii,"ax",@progbits
	.align	128
        .global         _Z16matrixDotProductPaS_S_ii
        .type           _Z16matrixDotProductPaS_S_ii,@function
        .size           _Z16matrixDotProductPaS_S_ii,(.L_x_1 - _Z16matrixDotProductPaS_S_ii)
        .other          _Z16matrixDotProductPaS_S_ii,@"STO_CUDA_ENTRY STV_DEFAULT"
_Z16matrixDotProductPaS_S_ii:
.text._Z16matrixDotProductPaS_S_ii:
[----:B------:R-:W-:Y:S01]  /*0000*/  LDC R1, c[0x0][0x37c] ;  /* 0x0000df00ff017b82 */ /* 0x000fe20000000800 */
[----:B------:R-:W0:Y:S07]  /*0010*/  S2R R6, SR_TID.X ;  /* 0x0000000000067919 */ /* 0x000e2e0000002100 */
[----:B------:R-:W0:Y:S01]  /*0020*/  S2UR UR6, SR_CTAID.X ;  /* 0x00000000000679c3 */ /* 0x000e220000002500 */
[----:B------:R-:W1:Y:S07]  /*0030*/  LDCU.64 UR4, c[0x0][0x398] ;  /* 0x00007300ff0477ac */ /* 0x000e6e0008000a00 */
[----:B------:R-:W0:Y:S01]  /*0040*/  LDC R3, c[0x0][0x360] ;  /* 0x0000d800ff037b82 */ /* 0x000e220000000800 */
[----:B-1----:R-:W-:Y:S01]  /*0050*/  UIMAD UR4, UR5, UR4, URZ ;  /* 0x00000004050472a4 */ /* 0x002fe2000f8e02ff */
[----:B0-----:R-:W-:-:S05]  /*0060*/  IMAD R6, R3, UR6, R6 ;  /* 0x0000000603067c24 */ /* 0x001fca000f8e0206 */
[----:B------:R-:W-:-:S13]  /*0070*/  ISETP.GE.AND P0, PT, R6, UR4, PT ;  /* 0x0000000406007c0c */ /* 0x000fda000bf06270 */
[----:B------:R-:W-:Y:S05]  /*0080*/  @P0 EXIT ;  /* 0x000000000000094d */ /* 0x000fea0003800000 */
[----:B------:R-:W0:Y:S01]  /*0090*/  LDCU.128 UR8, c[0x0][0x380] ;  /* 0x00007000ff0877ac */ /* 0x000e220008000c00 */
[----:B------:R-:W-:Y:S01]  /*00a0*/  SHF.R.S32.HI R0, RZ, 0x1f, R6 ;  /* 0x0000001fff007819 */ /* 0x000fe20000011406 */
[----:B------:R-:W1:Y:S01]  /*00b0*/  LDCU.64 UR4, c[0x0][0x358] ;  /* 0x00006b00ff0477ac */ /* 0x000e620008000a00 */
[----:B------:R-:W2:Y:S01]  /*00c0*/  LDCU.64 UR6, c[0x0][0x390] ;  /* 0x00007200ff0677ac */ /* 0x000ea20008000a00 */
[C---:B0-----:R-:W-:Y:S02]  /*00d0*/  IADD3 R4, P1, PT, R6.reuse, UR10, RZ ;  /* 0x0000000a06047c10 */ /* 0x041fe4000ff3e0ff */
[----:B------:R-:W-:Y:S02]  /*00e0*/  IADD3 R2, P0, PT, R6, UR8, RZ ;  /* 0x0000000806027c10 */ /* 0x000fe4000ff1e0ff */
[C---:B------:R-:W-:Y:S02]  /*00f0*/  IADD3.X R5, PT, PT, R0.reuse, UR11, RZ, P1, !PT ;  /* 0x0000000b00057c10 */ /* 0x040fe40008ffe4ff */
[----:B------:R-:W-:-:S04]  /*0100*/  IADD3.X R3, PT, PT, R0, UR9, RZ, P0, !PT ;  /* 0x0000000900037c10 */ /* 0x000fc800087fe4ff */
[----:B-1----:R-:W3:Y:S04]  /*0110*/  LDG.E.U8 R5, desc[UR4][R4.64] ;  /* 0x0000000404057981 */ /* 0x002ee8000c1e1100 */
[----:B------:R-:W3:Y:S01]  /*0120*/  LDG.E.U8 R2, desc[UR4][R2.64] ;  /* 0x0000000402027981 */ /* 0x000ee2000c1e1100 */
[----:B--2---:R-:W-:-:S04]  /*0130*/  IADD3 R6, P0, PT, R6, UR6, RZ ;  /* 0x0000000606067c10 */ /* 0x004fc8000ff1e0ff */
[----:B------:R-:W-:Y:S01]  /*0140*/  IADD3.X R7, PT, PT, R0, UR7, RZ, P0, !PT ;  /* 0x0000000700077c10 */ /* 0x000fe200087fe4ff */
[----:B---3--:R-:W-:-:S05]  /*0150*/  IMAD R9, R2, R5, RZ ;  /* 0x0000000502097224 */ /* 0x008fca00078e02ff */
[----:B------:R-:W-:Y:S01]  /*0160*/  STG.E.U8 desc[UR4][R6.64], R9 ;  /* 0x0000000906007986 */ /* 0x000fe2000c101104 */
[----:B------:R-:W-:Y:S05]  /*0170*/  EXIT ;  /* 0x000000000000794d */ /* 0x000fea0003800000 */
.L_x_0:
[----:B------:R-:W-:-:S00]  /*0180*/  BRA `(.L_x_0) ;  /* 0xfffffffc00fc7947 */ /* 0x000fc0000383ffff */
[----:B------:R-:W-:-:S00]  /*0190*/  NOP ;  /* 0x0000000000007918 */ /* 0x000fc00000000000 */
        /* <DEDUP_REMOVED lines=14> */
.L_x_1:


//--------------------- .nv.shared.reserved.0     --------------------------
	.section	.nv.shared.reserved.0,"aw",@nobits
	.weak		__nv_reservedSMEM_offset_0_alias
	.size		__nv_reservedSMEM_offset_0_alias, 0, 64
	.other		__nv_reservedSMEM_offset_0_alias,@"STO_CUDA_RESERVED_SHARED STV_DEFAULT"
__nv_reservedSMEM_offset_0_alias:
	.zero		0
	.zero		64


//--------------------- .nv.constant0._Z16matrixDotProductPaS_S_ii --------------------------
	.section	.nv.constant0._Z16matrixDotProductPaS_S_ii,"a",@progbits
	.sectionflags	@""
	.align	4
.nv.constant0._Z16matrixDotProductPaS_S_ii:
	.zero		928


//--------------------- SYMBOLS --------------------------

	.type		.nv.reservedSmem.offset0,@object
	.size		.nv.reservedSmem.offset0,0x4
